//
// Generated by NVIDIA NVVM Compiler
//
// Compiler Build ID: CL-36424714
// Cuda compilation tools, release 13.0, V13.0.88
// Based on NVVM 20.0.0
//

.version 9.0
.target sm_100
.address_size 64

	// .globl	_Z6matMuliiiPiS_S_
.extern .func __assertfail
(
	.param .b64 __assertfail_param_0,
	.param .b64 __assertfail_param_1,
	.param .b32 __assertfail_param_2,
	.param .b64 __assertfail_param_3,
	.param .b64 __assertfail_param_4
)
;
.global .align 1 .b8 __unnamed_1[48] = {118, 111, 105, 100, 32, 109, 97, 116, 77, 117, 108, 40, 105, 110, 116, 44, 32, 105, 110, 116, 44, 32, 105, 110, 116, 44, 32, 105, 110, 116, 32, 42, 44, 32, 105, 110, 116, 32, 42, 44, 32, 105, 110, 116, 32, 42, 41};
.global .align 1 .b8 $str[30] = {105, 60, 82, 32, 38, 38, 32, 106, 60, 67, 32, 38, 38, 32, 98, 108, 111, 99, 107, 95, 115, 105, 122, 101, 32, 61, 61, 32, 67};
.global .align 1 .b8 $str$1[27] = {47, 116, 109, 112, 47, 115, 97, 115, 115, 95, 99, 117, 95, 50, 121, 117, 115, 113, 56, 122, 103, 47, 107, 46, 99, 117};

.visible .entry _Z6matMuliiiPiS_S_(
	.param .u32 _Z6matMuliiiPiS_S__param_0,
	.param .u32 _Z6matMuliiiPiS_S__param_1,
	.param .u32 _Z6matMuliiiPiS_S__param_2,
	.param .u64 .ptr .align 1 _Z6matMuliiiPiS_S__param_3,
	.param .u64 .ptr .align 1 _Z6matMuliiiPiS_S__param_4,
	.param .u64 .ptr .align 1 _Z6matMuliiiPiS_S__param_5
)
{
	.reg .pred 	%p<15>;
	.reg .b32 	%r<91>;
	.reg .b64 	%rd<59>;

	ld.param.u32 	%r27, [_Z6matMuliiiPiS_S__param_0];
	ld.param.u32 	%r25, [_Z6matMuliiiPiS_S__param_1];
	ld.param.u32 	%r26, [_Z6matMuliiiPiS_S__param_2];
	ld.param.u64 	%rd8, [_Z6matMuliiiPiS_S__param_3];
	ld.param.u64 	%rd9, [_Z6matMuliiiPiS_S__param_4];
	ld.param.u64 	%rd7, [_Z6matMuliiiPiS_S__param_5];
	cvta.to.global.u64 	%rd1, %rd9;
	cvta.to.global.u64 	%rd2, %rd8;
	mov.u32 	%r1, %ctaid.x;
	mov.u32 	%r2, %tid.x;
	mov.u32 	%r28, %ntid.x;
	setp.lt.s32 	%p1, %r1, %r27;
	setp.lt.s32 	%p2, %r2, %r26;
	and.pred  	%p3, %p1, %p2;
	setp.eq.s32 	%p4, %r28, %r26;
	and.pred  	%p5, %p4, %p3;
	@%p5 bra 	$L__BB0_2;
	mov.u64 	%rd10, $str;
	cvta.global.u64 	%rd11, %rd10;
	mov.u64 	%rd12, $str$1;
	cvta.global.u64 	%rd13, %rd12;
	mov.u64 	%rd14, __unnamed_1;
	cvta.global.u64 	%rd15, %rd14;
	{ // callseq 0, 0
	.param .b64 param0;
	st.param.b64 	[param0], %rd11;
	.param .b64 param1;
	st.param.b64 	[param1], %rd13;
	.param .b32 param2;
	st.param.b32 	[param2], 6;
	.param .b64 param3;
	st.param.b64 	[param3], %rd15;
	.param .b64 param4;
	st.param.b64 	[param4], 1;
	call.uni 
	__assertfail, 
	(
	param0, 
	param1, 
	param2, 
	param3, 
	param4
	);
	} // callseq 0
$L__BB0_2:
	mad.lo.s32 	%r29, %r26, %r1, %r2;
	cvta.to.global.u64 	%rd16, %rd7;
	mul.wide.s32 	%rd17, %r29, 4;
	add.s64 	%rd3, %rd16, %rd17;
	mov.b32 	%r30, 0;
	st.global.u32 	[%rd3], %r30;
	setp.lt.s32 	%p6, %r25, 1;
	@%p6 bra 	$L__BB0_14;
	mul.lo.s32 	%r3, %r25, %r1;
	and.b32  	%r4, %r25, 7;
	setp.lt.u32 	%p7, %r25, 8;
	mov.b32 	%r85, 0;
	mov.u32 	%r88, %r85;
	@%p7 bra 	$L__BB0_6;
	and.b32  	%r88, %r25, 2147483640;
	neg.s32 	%r83, %r88;
	shl.b32 	%r7, %r26, 3;
	mul.wide.u32 	%rd18, %r3, 4;
	add.s64 	%rd19, %rd18, %rd2;
	add.s64 	%rd58, %rd19, 16;
	mov.b32 	%r85, 0;
	mul.wide.s32 	%rd22, %r26, 4;
	mov.u32 	%r82, %r2;
$L__BB0_5:
	.pragma "nounroll";
	ld.global.u32 	%r33, [%rd58+-16];
	mul.wide.s32 	%rd20, %r82, 4;
	add.s64 	%rd21, %rd1, %rd20;
	ld.global.u32 	%r34, [%rd21];
	mad.lo.s32 	%r35, %r34, %r33, %r85;
	st.global.u32 	[%rd3], %r35;
	ld.global.u32 	%r36, [%rd58+-12];
	add.s64 	%rd23, %rd21, %rd22;
	ld.global.u32 	%r37, [%rd23];
	mad.lo.s32 	%r38, %r37, %r36, %r35;
	st.global.u32 	[%rd3], %r38;
	ld.global.u32 	%r39, [%rd58+-8];
	add.s64 	%rd24, %rd23, %rd22;
	ld.global.u32 	%r40, [%rd24];
	mad.lo.s32 	%r41, %r40, %r39, %r38;
	st.global.u32 	[%rd3], %r41;
	ld.global.u32 	%r42, [%rd58+-4];
	add.s64 	%rd25, %rd24, %rd22;
	ld.global.u32 	%r43, [%rd25];
	mad.lo.s32 	%r44, %r43, %r42, %r41;
	st.global.u32 	[%rd3], %r44;
	ld.global.u32 	%r45, [%rd58];
	add.s64 	%rd26, %rd25, %rd22;
	ld.global.u32 	%r46, [%rd26];
	mad.lo.s32 	%r47, %r46, %r45, %r44;
	st.global.u32 	[%rd3], %r47;
	ld.global.u32 	%r48, [%rd58+4];
	add.s64 	%rd27, %rd26, %rd22;
	ld.global.u32 	%r49, [%rd27];
	mad.lo.s32 	%r50, %r49, %r48, %r47;
	st.global.u32 	[%rd3], %r50;
	ld.global.u32 	%r51, [%rd58+8];
	add.s64 	%rd28, %rd27, %rd22;
	ld.global.u32 	%r52, [%rd28];
	mad.lo.s32 	%r53, %r52, %r51, %r50;
	st.global.u32 	[%rd3], %r53;
	ld.global.u32 	%r54, [%rd58+12];
	add.s64 	%rd29, %rd28, %rd22;
	ld.global.u32 	%r55, [%rd29];
	mad.lo.s32 	%r85, %r55, %r54, %r53;
	st.global.u32 	[%rd3], %r85;
	add.s32 	%r83, %r83, 8;
	add.s32 	%r82, %r82, %r7;
	add.s64 	%rd58, %rd58, 32;
	setp.ne.s32 	%p8, %r83, 0;
	@%p8 bra 	$L__BB0_5;
$L__BB0_6:
	setp.eq.s32 	%p9, %r4, 0;
	@%p9 bra 	$L__BB0_14;
	and.b32  	%r16, %r25, 3;
	setp.lt.u32 	%p10, %r4, 4;
	@%p10 bra 	$L__BB0_9;
	add.s32 	%r56, %r88, %r3;
	mul.wide.u32 	%rd30, %r56, 4;
	add.s64 	%rd31, %rd2, %rd30;
	ld.global.u32 	%r57, [%rd31];
	mad.lo.s32 	%r58, %r88, %r26, %r2;
	mul.wide.s32 	%rd32, %r58, 4;
	add.s64 	%rd33, %rd1, %rd32;
	ld.global.u32 	%r59, [%rd33];
	mad.lo.s32 	%r60, %r59, %r57, %r85;
	st.global.u32 	[%rd3], %r60;
	cvt.u64.u32 	%rd34, %r3;
	cvt.u64.u32 	%rd35, %r88;
	add.s64 	%rd36, %rd35, %rd34;
	shl.b64 	%rd37, %rd36, 2;
	add.s64 	%rd38, %rd2, %rd37;
	ld.global.u32 	%r61, [%rd38+4];
	mul.wide.s32 	%rd39, %r26, 4;
	add.s64 	%rd40, %rd33, %rd39;
	ld.global.u32 	%r62, [%rd40];
	mad.lo.s32 	%r63, %r62, %r61, %r60;
	st.global.u32 	[%rd3], %r63;
	ld.global.u32 	%r64, [%rd38+8];
	add.s64 	%rd41, %rd40, %rd39;
	ld.global.u32 	%r65, [%rd41];
	mad.lo.s32 	%r66, %r65, %r64, %r63;
	st.global.u32 	[%rd3], %r66;
	ld.global.u32 	%r67, [%rd38+12];
	add.s64 	%rd42, %rd41, %rd39;
	ld.global.u32 	%r68, [%rd42];
	mad.lo.s32 	%r85, %r68, %r67, %r66;
	st.global.u32 	[%rd3], %r85;
	add.s32 	%r88, %r88, 4;
$L__BB0_9:
	setp.eq.s32 	%p11, %r16, 0;
	@%p11 bra 	$L__BB0_14;
	setp.eq.s32 	%p12, %r16, 1;
	@%p12 bra 	$L__BB0_12;
	add.s32 	%r69, %r88, %r3;
	mul.wide.u32 	%rd43, %r69, 4;
	add.s64 	%rd44, %rd2, %rd43;
	ld.global.u32 	%r70, [%rd44];
	mad.lo.s32 	%r71, %r88, %r26, %r2;
	mul.wide.s32 	%rd45, %r71, 4;
	add.s64 	%rd46, %rd1, %rd45;
	ld.global.u32 	%r72, [%rd46];
	mad.lo.s32 	%r73, %r72, %r70, %r85;
	st.global.u32 	[%rd3], %r73;
	cvt.u64.u32 	%rd47, %r3;
	cvt.u64.u32 	%rd48, %r88;
	add.s64 	%rd49, %rd48, %rd47;
	shl.b64 	%rd50, %rd49, 2;
	add.s64 	%rd51, %rd2, %rd50;
	ld.global.u32 	%r74, [%rd51+4];
	mul.wide.s32 	%rd52, %r26, 4;
	add.s64 	%rd53, %rd46, %rd52;
	ld.global.u32 	%r75, [%rd53];
	mad.lo.s32 	%r85, %r75, %r74, %r73;
	st.global.u32 	[%rd3], %r85;
	add.s32 	%r88, %r88, 2;
$L__BB0_12:
	and.b32  	%r76, %r25, 1;
	setp.eq.b32 	%p13, %r76, 1;
	not.pred 	%p14, %p13;
	@%p14 bra 	$L__BB0_14;
	add.s32 	%r77, %r88, %r3;
	mul.wide.u32 	%rd54, %r77, 4;
	add.s64 	%rd55, %rd2, %rd54;
	ld.global.u32 	%r78, [%rd55];
	mad.lo.s32 	%r79, %r88, %r26, %r2;
	mul.wide.s32 	%rd56, %r79, 4;
	add.s64 	%rd57, %rd1, %rd56;
	ld.global.u32 	%r80, [%rd57];
	mad.lo.s32 	%r81, %r80, %r78, %r85;
	st.global.u32 	[%rd3], %r81;
$L__BB0_14:
	ret;

}


// ===== COMPILED SASS (sm_100) =====

	.target	sm_100

	.elftype	@"ET_EXEC"


//--------------------- .note.nv.tkinfo           --------------------------
	.section	.note.nv.tkinfo,"",@"SHT_NOTE"
	.sectionflags	@"SHF_NOTE_NV_TKINFO"
	.tkinfo
        /*0018*/ 	.word	0x00000002
        /*0030*/ 	.string	""
        /*0030*/ 	.string	"ptxas"
        /*0030*/ 	.string	"Cuda compilation tools, release 13.0, V13.0.88"
        /*0030*/ 	.string	"Build cuda_13.0.r13.0/compiler.36424714_0"
        /*0030*/ 	.string	"-arch sm_100 -m 64 "



//--------------------- .note.nv.cuinfo           --------------------------
	.section	.note.nv.cuinfo,"",@"SHT_NOTE"
	.sectionflags	@"SHF_NOTE_NV_CUINFO"
        /*0018*/ 	.short	0x0002
        /*001a*/ 	.short	0x0064
        /*001c*/ 	.short	0x0082
	.zero		2


//--------------------- .nv.info                  --------------------------
	.section	.nv.info,"",@"SHT_CUDA_INFO"
	.align	4


	//----- nvinfo : EIATTR_REGCOUNT
	.align		4
        /*0000*/ 	.byte	0x04, 0x2f
        /*0002*/ 	.short	(.L_4 - .L_3)
	.align		4
.L_3:
        /*0004*/ 	.word	index@(_Z6matMuliiiPiS_S_)
        /*0008*/ 	.word	0x0000001c


	//----- nvinfo : EIATTR_FRAME_SIZE
	.align		4
.L_4:
        /*000c*/ 	.byte	0x04, 0x11
        /*000e*/ 	.short	(.L_6 - .L_5)
	.align		4
.L_5:
        /*0010*/ 	.word	index@(_Z6matMuliiiPiS_S_)
        /*0014*/ 	.word	0x00000000


	//----- nvinfo : EIATTR_MIN_STACK_SIZE
	.align		4
.L_6:
        /*0018*/ 	.byte	0x04, 0x12
        /*001a*/ 	.short	(.L_8 - .L_7)
	.align		4
.L_7:
        /*001c*/ 	.word	index@(_Z6matMuliiiPiS_S_)
        /*0020*/ 	.word	0x00000000
.L_8:


//--------------------- .nv.compat                --------------------------
	.section	.nv.compat,"",@"SHT_CUDA_COMPAT_INFO"
	.align	4
        /*0000*/ 	.byte	0x02, 0x09, 0x00, 0x00, 0x02, 0x02, 0x01, 0x00, 0x02, 0x05, 0x05, 0x00, 0x03, 0x07, 0x01, 0x01
        /*0010*/ 	.byte	0x02, 0x03, 0x00, 0x00, 0x02, 0x06, 0x01, 0x00, 0x04, 0x0b, 0x08, 0x00, 0x09, 0x00, 0x00, 0x00
        /*0020*/ 	.byte	0x00, 0x00, 0x00, 0x00


//--------------------- .nv.info._Z6matMuliiiPiS_S_ --------------------------
	.section	.nv.info._Z6matMuliiiPiS_S_,"",@"SHT_CUDA_INFO"
	.sectionflags	@""
	.align	4


	//----- nvinfo : EIATTR_CUDA_API_VERSION
	.align		4
        /*0000*/ 	.byte	0x04, 0x37
        /*0002*/ 	.short	(.L_10 - .L_9)
.L_9:
        /*0004*/ 	.word	0x00000082


	//----- nvinfo : EIATTR_KPARAM_INFO
	.align		4
.L_10:
        /*0008*/ 	.byte	0x04, 0x17
        /*000a*/ 	.short	(.L_12 - .L_11)
.L_11:
        /*000c*/ 	.word	0x00000000
        /*0010*/ 	.short	0x0005
        /*0012*/ 	.short	0x0020
        /*0014*/ 	.byte	0x00, 0xf5, 0x21, 0x00


	//----- nvinfo : EIATTR_KPARAM_INFO
	.align		4
.L_12:
        /*0018*/ 	.byte	0x04, 0x17
        /*001a*/ 	.short	(.L_14 - .L_13)
.L_13:
        /*001c*/ 	.word	0x00000000
        /*0020*/ 	.short	0x0004
        /*0022*/ 	.short	0x0018
        /*0024*/ 	.byte	0x00, 0xf5, 0x21, 0x00


	//----- nvinfo : EIATTR_KPARAM_INFO
	.align		4
.L_14:
        /*0028*/ 	.byte	0x04, 0x17
        /*002a*/ 	.short	(.L_16 - .L_15)
.L_15:
        /*002c*/ 	.word	0x00000000
        /*0030*/ 	.short	0x0003
        /*0032*/ 	.short	0x0010
        /*0034*/ 	.byte	0x00, 0xf5, 0x21, 0x00


	//----- nvinfo : EIATTR_KPARAM_INFO
	.align		4
.L_16:
        /*0038*/ 	.byte	0x04, 0x17
        /*003a*/ 	.short	(.L_18 - .L_17)
.L_17:
        /*003c*/ 	.word	0x00000000
        /*0040*/ 	.short	0x0002
        /*0042*/ 	.short	0x0008
        /*0044*/ 	.byte	0x00, 0xf0, 0x11, 0x00


	//----- nvinfo : EIATTR_KPARAM_INFO
	.align		4
.L_18:
        /*0048*/ 	.byte	0x04, 0x17
        /*004a*/ 	.short	(.L_20 - .L_19)
.L_19:
        /*004c*/ 	.word	0x00000000
        /*0050*/ 	.short	0x0001
        /*0052*/ 	.short	0x0004
        /*0054*/ 	.byte	0x00, 0xf0, 0x11, 0x00


	//----- nvinfo : EIATTR_KPARAM_INFO
	.align		4
.L_20:
        /*0058*/ 	.byte	0x04, 0x17
        /*005a*/ 	.short	(.L_22 - .L_21)
.L_21:
        /*005c*/ 	.word	0x00000000
        /*0060*/ 	.short	0x0000
        /*0062*/ 	.short	0x0000
        /*0064*/ 	.byte	0x00, 0xf0, 0x11, 0x00


	//----- nvinfo : EIATTR_SPARSE_MMA_MASK
	.align		4
.L_22:
        /*0068*/ 	.byte	0x03, 0x50
        /*006a*/ 	.short	0x0000


	//----- nvinfo : EIATTR_MAXREG_COUNT
	.align		4
        /*006c*/ 	.byte	0x03, 0x1b
        /*006e*/ 	.short	0x00ff


	//----- nvinfo : EIATTR_EXTERNS
	.align		4
        /*0070*/ 	.byte	0x04, 0x0f
        /*0072*/ 	.short	(.L_24 - .L_23)


	//   ....[0]....
	.align		4
.L_23:
        /*0074*/ 	.word	index@(__assertfail)


	//----- nvinfo : EIATTR_MERCURY_ISA_VERSION
	.align		4
.L_24:
        /*0078*/ 	.byte	0x03, 0x5f
        /*007a*/ 	.short	0x0101


	//----- nvinfo : EIATTR_VRC_CTA_INIT_COUNT
	.align		4
        /*007c*/ 	.byte	0x02, 0x4a
	.zero		1
	.zero		1


	//----- nvinfo : EIATTR_SYSCALL_OFFSETS
	.align		4
        /*0080*/ 	.byte	0x04, 0x46
        /*0082*/ 	.short	(.L_26 - .L_25)


	//   ....[0]....
.L_25:
        /*0084*/ 	.word	0x000001b0


	//----- nvinfo : EIATTR_EXIT_INSTR_OFFSETS
	.align		4
.L_26:
        /*0088*/ 	.byte	0x04, 0x1c
        /*008a*/ 	.short	(.L_28 - .L_27)


	//   ....[0]....
.L_27:
        /*008c*/ 	.word	0x00000240


	//   ....[1]....
        /*0090*/ 	.word	0x00000650


	//   ....[2]....
        /*0094*/ 	.word	0x00000890


	//   ....[3]....
        /*0098*/ 	.word	0x00000a30


	//   ....[4]....
        /*009c*/ 	.word	0x00000ae0


	//----- nvinfo : EIATTR_CRS_STACK_SIZE
	.align		4
.L_28:
        /*00a0*/ 	.byte	0x04, 0x1e
        /*00a2*/ 	.short	(.L_30 - .L_29)
.L_29:
        /*00a4*/ 	.word	0x00000000


	//----- nvinfo : EIATTR_CBANK_PARAM_SIZE
	.align		4
.L_30:
        /*00a8*/ 	.byte	0x03, 0x19
        /*00aa*/ 	.short	0x0028


	//----- nvinfo : EIATTR_PARAM_CBANK
	.align		4
        /*00ac*/ 	.byte	0x04, 0x0a
        /*00ae*/ 	.short	(.L_32 - .L_31)
	.align		4
.L_31:
        /*00b0*/ 	.word	index@(.nv.constant0._Z6matMuliiiPiS_S_)
        /*00b4*/ 	.short	0x0380
        /*00b6*/ 	.short	0x0028


	//----- nvinfo : EIATTR_SW_WAR
	.align		4
.L_32:
        /*00b8*/ 	.byte	0x04, 0x36
        /*00ba*/ 	.short	(.L_34 - .L_33)
.L_33:
        /*00bc*/ 	.word	0x00000008
.L_34:


//--------------------- .nv.callgraph             --------------------------
	.section	.nv.callgraph,"",@"SHT_CUDA_CALLGRAPH"
	.align	4
	.sectionentsize	8
	.align		4
        /*0000*/ 	.word	0x00000000
	.align		4
        /*0004*/ 	.word	0xffffffff
	.align		4
        /*0008*/ 	.word	index@(_Z6matMuliiiPiS_S_)
	.align		4
        /*000c*/ 	.word	index@(__assertfail)
	.align		4
        /*0010*/ 	.word	0x00000000
	.align		4
        /*0014*/ 	.word	0xfffffffe
	.align		4
        /*0018*/ 	.word	0x00000000
	.align		4
        /*001c*/ 	.word	0xfffffffd
	.align		4
        /*0020*/ 	.word	0x00000000
	.align		4
        /*0024*/ 	.word	0xfffffffc


//--------------------- .nv.constant4             --------------------------
	.section	.nv.constant4,"a",@progbits
	.align	8
	.align		8
.nv.constant4:
        /*0000*/ 	.dword	__assertfail
	.align		8
        /*0008*/ 	.dword	__unnamed_1
	.align		8
        /*0010*/ 	.dword	$str
	.align		8
        /*0018*/ 	.dword	$str$1


//--------------------- .text._Z6matMuliiiPiS_S_  --------------------------
	.section	.text._Z6matMuliiiPiS_S_,"ax",@progbits
	.align	128
        .global         _Z6matMuliiiPiS_S_
        .type           _Z6matMuliiiPiS_S_,@function
        .size           _Z6matMuliiiPiS_S_,(.L_x_7 - _Z6matMuliiiPiS_S_)
        .other          _Z6matMuliiiPiS_S_,@"STO_CUDA_ENTRY STV_DEFAULT"
_Z6matMuliiiPiS_S_:
.text._Z6matMuliiiPiS_S_:
[----:B------:R-:W0:Y:S01]  /*0000*/  LDC R1, c[0x0][0x37c] ;  /* 0x0000df00ff017b82 */ /* 0x000e220000000800 */
[----:B------:R-:W1:Y:S07]  /*0010*/  S2R R16, SR_TID.X ;  /* 0x0000000000107919 */ /* 0x000e6e0000002100 */
[----:B------:R-:W2:Y:S01]  /*0020*/  LDC R3, c[0x0][0x388] ;  /* 0x0000e200ff037b82 */ /* 0x000ea20000000800 */
[----:B------:R-:W2:Y:S01]  /*0030*/  LDCU UR4, c[0x0][0x360] ;  /* 0x00006c00ff0477ac */ /* 0x000ea20008000800 */
[----:B------:R-:W-:Y:S01]  /*0040*/  BSSY.RECONVERGENT B6, `(.L_x_0) ;  /* 0x0000018000067945 */ /* 0x000fe20003800200 */
[----:B------:R-:W3:Y:S05]  /*0050*/  LDCU.64 UR36, c[0x0][0x358] ;  /* 0x00006b00ff2477ac */ /* 0x000eea0008000a00 */
[----:B------:R-:W4:Y:S08]  /*0060*/  S2UR UR38, SR_CTAID.X ;  /* 0x00000000002679c3 */ /* 0x000f300000002500 */
[----:B------:R-:W4:Y:S01]  /*0070*/  LDC R0, c[0x0][0x380] ;  /* 0x0000e000ff007b82 */ /* 0x000f220000000800 */
[----:B--2---:R-:W-:-:S02]  /*0080*/  ISETP.EQ.AND P1, PT, R3, UR4, PT ;  /* 0x0000000403007c0c */ /* 0x004fc4000bf22270 */
[----:B-1----:R-:W-:-:S04]  /*0090*/  ISETP.GE.AND P0, PT, R16, R3, PT ;  /* 0x000000031000720c */ /* 0x002fc80003f06270 */
[----:B----4-:R-:W-:-:S13]  /*00a0*/  ISETP.GT.AND P0, PT, R0, UR38, !P0 ;  /* 0x0000002600007c0c */ /* 0x010fda000c704270 */
[----:B0--3--:R-:W-:Y:S05]  /*00b0*/  @P0 BRA P1, `(.L_x_1) ;  /* 0x0000000000400947 */ /* 0x009fea0000800000 */
[----:B------:R-:W-:Y:S01]  /*00c0*/  MOV R0, 0x0 ;  /* 0x0000000000007802 */ /* 0x000fe20000000f00 */
[----:B------:R-:W0:Y:S01]  /*00d0*/  LDCU.64 UR4, c[0x4][0x10] ;  /* 0x01000200ff0477ac */ /* 0x000e220008000a00 */
[----:B------:R-:W-:Y:S01]  /*00e0*/  HFMA2 R8, -RZ, RZ, 0, 3.5762786865234375e-07 ;  /* 0x00000006ff087431 */ /* 0x000fe200000001ff */
[----:B------:R-:W-:Y:S01]  /*00f0*/  MOV R12, 0x1 ;  /* 0x00000001000c7802 */ /* 0x000fe20000000f00 */
[----:B------:R1:W2:Y:S01]  /*0100*/  LDC.64 R2, c[0x4][R0] ;  /* 0x0100000000027b82 */ /* 0x0002a20000000a00 */
[----:B------:R-:W3:Y:S01]  /*0110*/  LDCU.64 UR6, c[0x4][0x18] ;  /* 0x01000300ff0677ac */ /* 0x000ee20008000a00 */
[----:B------:R-:W-:Y:S01]  /*0120*/  IMAD.MOV.U32 R13, RZ, RZ, RZ ;  /* 0x000000ffff0d7224 */ /* 0x000fe200078e00ff */
[----:B------:R-:W4:Y:S01]  /*0130*/  LDCU.64 UR8, c[0x4][0x8] ;  /* 0x01000100ff0877ac */ /* 0x000f220008000a00 */
[----:B0-----:R-:W-:Y:S02]  /*0140*/  MOV R4, UR4 ;  /* 0x0000000400047c02 */ /* 0x001fe40008000f00 */
[----:B------:R-:W-:-:S02]  /*0150*/  MOV R5, UR5 ;  /* 0x0000000500057c02 */ /* 0x000fc40008000f00 */
[----:B---3--:R-:W-:Y:S02]  /*0160*/  MOV R6, UR6 ;  /* 0x0000000600067c02 */ /* 0x008fe40008000f00 */
[----:B------:R-:W-:Y:S01]  /*0170*/  MOV R7, UR7 ;  /* 0x0000000700077c02 */ /* 0x000fe20008000f00 */
[----:B----4-:R-:W-:Y:S01]  /*0180*/  IMAD.U32 R10, RZ, RZ, UR8 ;  /* 0x00000008ff0a7e24 */ /* 0x010fe2000f8e00ff */
[----:B-1----:R-:W-:-:S07]  /*0190*/  MOV R11, UR9 ;  /* 0x00000009000b7c02 */ /* 0x002fce0008000f00 */
[----:B------:R-:W-:-:S07]  /*01a0*/  LEPC R20, `(.L_x_1) ;  /* 0x000000001014794e */ /* 0x000fce0000000000 */
[----:B--2---:R-:W-:Y:S05]  /*01b0*/  CALL.ABS.NOINC R2 ;  /* 0x0000000002007343 */ /* 0x004fea0003c00000 */
.L_x_1:
[----:B------:R-:W-:Y:S05]  /*01c0*/  BSYNC.RECONVERGENT B6 ;  /* 0x0000000000067941 */ /* 0x000fea0003800200 */
.L_x_0:
[----:B------:R-:W0:Y:S08]  /*01d0*/  LDC R0, c[0x0][0x384] ;  /* 0x0000e100ff007b82 */ /* 0x000e300000000800 */
[----:B------:R-:W1:Y:S08]  /*01e0*/  LDC R7, c[0x0][0x388] ;  /* 0x0000e200ff077b82 */ /* 0x000e700000000800 */
[----:B------:R-:W2:Y:S01]  /*01f0*/  LDC.64 R2, c[0x0][0x3a0] ;  /* 0x0000e800ff027b82 */ /* 0x000ea20000000a00 */
[----:B0-----:R-:W-:Y:S01]  /*0200*/  ISETP.GE.AND P0, PT, R0, 0x1, PT ;  /* 0x000000010000780c */ /* 0x001fe20003f06270 */
[----:B-1----:R-:W-:-:S04]  /*0210*/  IMAD R5, R7, UR38, R16 ;  /* 0x0000002607057c24 */ /* 0x002fc8000f8e0210 */
[----:B--2---:R-:W-:-:S05]  /*0220*/  IMAD.WIDE R2, R5, 0x4, R2 ;  /* 0x0000000405027825 */ /* 0x004fca00078e0202 */
[----:B------:R0:W-:Y:S03]  /*0230*/  STG.E desc[UR36][R2.64], RZ ;  /* 0x000000ff02007986 */ /* 0x0001e6000c101924 */
[----:B------:R-:W-:Y:S05]  /*0240*/  @!P0 EXIT ;  /* 0x000000000000894d */ /* 0x000fea0003800000 */
[C---:B------:R-:W-:Y:S01]  /*0250*/  ISETP.GE.U32.AND P1, PT, R0.reuse, 0x8, PT ;  /* 0x000000080000780c */ /* 0x040fe20003f26070 */
[----:B------:R-:W-:Y:S01]  /*0260*/  HFMA2 R11, -RZ, RZ, 0, 0 ;  /* 0x00000000ff0b7431 */ /* 0x000fe200000001ff */
[C---:B------:R-:W-:Y:S01]  /*0270*/  LOP3.LUT R17, R0.reuse, 0x7, RZ, 0xc0, !PT ;  /* 0x0000000700117812 */ /* 0x040fe200078ec0ff */
[----:B------:R-:W-:Y:S01]  /*0280*/  IMAD R6, R0, UR38, RZ ;  /* 0x0000002600067c24 */ /* 0x000fe2000f8e02ff */
[----:B------:R-:W-:Y:S02]  /*0290*/  MOV R9, RZ ;  /* 0x000000ff00097202 */ /* 0x000fe40000000f00 */
[----:B------:R-:W-:-:S07]  /*02a0*/  ISETP.NE.AND P0, PT, R17, RZ, PT ;  /* 0x000000ff1100720c */ /* 0x000fce0003f05270 */
[----:B------:R-:W-:Y:S06]  /*02b0*/  @!P1 BRA `(.L_x_2) ;  /* 0x0000000000e49947 */ /* 0x000fec0003800000 */
[----:B------:R-:W1:Y:S01]  /*02c0*/  LDC.64 R4, c[0x0][0x390] ;  /* 0x0000e400ff047b82 */ /* 0x000e620000000a00 */
[----:B------:R-:W-:Y:S01]  /*02d0*/  LOP3.LUT R9, R0, 0x7ffffff8, RZ, 0xc0, !PT ;  /* 0x7ffffff800097812 */ /* 0x000fe200078ec0ff */
[----:B------:R-:W-:Y:S01]  /*02e0*/  BSSY.RECONVERGENT B0, `(.L_x_2) ;  /* 0x0000036000007945 */ /* 0x000fe20003800200 */
[----:B------:R-:W-:Y:S02]  /*02f0*/  MOV R11, RZ ;  /* 0x000000ff000b7202 */ /* 0x000fe40000000f00 */
[----:B------:R-:W-:Y:S02]  /*0300*/  MOV R10, R16 ;  /* 0x00000010000a7202 */ /* 0x000fe40000000f00 */
[----:B------:R-:W-:Y:S01]  /*0310*/  IADD3 R8, PT, PT, -R9, RZ, RZ ;  /* 0x000000ff09087210 */ /* 0x000fe20007ffe1ff */
[----:B-1----:R-:W-:-:S03]  /*0320*/  IMAD.WIDE.U32 R4, R6, 0x4, R4 ;  /* 0x0000000406047825 */ /* 0x002fc600078e0004 */
[----:B------:R-:W-:-:S05]  /*0330*/  IADD3 R4, P1, PT, R4, 0x10, RZ ;  /* 0x0000001004047810 */ /* 0x000fca0007f3e0ff */
[----:B------:R-:W-:-:S08]  /*0340*/  IMAD.X R5, RZ, RZ, R5, P1 ;  /* 0x000000ffff057224 */ /* 0x000fd000008e0605 */
.L_x_3:
[----:B------:R-:W1:Y:S01]  /*0350*/  LDC.64 R12, c[0x0][0x398] ;  /* 0x0000e600ff0c7b82 */ /* 0x000e620000000a00 */
[----:B--2---:R-:W2:Y:S01]  /*0360*/  LDG.E R14, desc[UR36][R4.64+-0x10] ;  /* 0xfffff024040e7981 */ /* 0x004ea2000c1e1900 */
[----:B-1----:R-:W-:-:S05]  /*0370*/  IMAD.WIDE R12, R10, 0x4, R12 ;  /* 0x000000040a0c7825 */ /* 0x002fca00078e020c */
[----:B------:R-:W2:Y:S02]  /*0380*/  LDG.E R15, desc[UR36][R12.64] ;  /* 0x000000240c0f7981 */ /* 0x000ea4000c1e1900 */
[----:B--2---:R-:W-:Y:S02]  /*0390*/  IMAD R11, R14, R15, R11 ;  /* 0x0000000f0e0b7224 */ /* 0x004fe400078e020b */
[----:B------:R-:W-:-:S03]  /*03a0*/  IMAD.WIDE R14, R7, 0x4, R12 ;  /* 0x00000004070e7825 */ /* 0x000fc600078e020c */
[----:B------:R1:W-:Y:S04]  /*03b0*/  STG.E desc[UR36][R2.64], R11 ;  /* 0x0000000b02007986 */ /* 0x0003e8000c101924 */
[----:B------:R-:W2:Y:S04]  /*03c0*/  LDG.E R18, desc[UR36][R4.64+-0xc] ;  /* 0xfffff42404127981 */ /* 0x000ea8000c1e1900 */
[----:B------:R-:W2:Y:S02]  /*03d0*/  LDG.E R19, desc[UR36][R14.64] ;  /* 0x000000240e137981 */ /* 0x000ea4000c1e1900 */
[----:B--2---:R-:W-:-:S02]  /*03e0*/  IMAD R21, R18, R19, R11 ;  /* 0x0000001312157224 */ /* 0x004fc400078e020b */
[----:B------:R-:W-:-:S03]  /*03f0*/  IMAD.WIDE R18, R7, 0x4, R14 ;  /* 0x0000000407127825 */ /* 0x000fc600078e020e */
[----:B------:R2:W-:Y:S04]  /*0400*/  STG.E desc[UR36][R2.64], R21 ;  /* 0x0000001502007986 */ /* 0x0005e8000c101924 */
[----:B------:R-:W3:Y:S04]  /*0410*/  LDG.E R20, desc[UR36][R4.64+-0x8] ;  /* 0xfffff82404147981 */ /* 0x000ee8000c1e1900 */
[----:B------:R-:W3:Y:S01]  /*0420*/  LDG.E R22, desc[UR36][R18.64] ;  /* 0x0000002412167981 */ /* 0x000ee2000c1e1900 */
[----:B------:R-:W-:-:S04]  /*0430*/  IMAD.WIDE R12, R7, 0x4, R18 ;  /* 0x00000004070c7825 */ /* 0x000fc800078e0212 */
[----:B---3--:R-:W-:-:S05]  /*0440*/  IMAD R23, R20, R22, R21 ;  /* 0x0000001614177224 */ /* 0x008fca00078e0215 */
[----:B------:R3:W-:Y:S04]  /*0450*/  STG.E desc[UR36][R2.64], R23 ;  /* 0x0000001702007986 */ /* 0x0007e8000c101924 */
[----:B------:R-:W4:Y:S04]  /*0460*/  LDG.E R20, desc[UR36][R4.64+-0x4] ;  /* 0xfffffc2404147981 */ /* 0x000f28000c1e1900 */
[----:B-1----:R-:W4:Y:S01]  /*0470*/  LDG.E R11, desc[UR36][R12.64] ;  /* 0x000000240c0b7981 */ /* 0x002f22000c1e1900 */
[----:B------:R-:W-:-:S04]  /*0480*/  IMAD.WIDE R14, R7, 0x4, R12 ;  /* 0x00000004070e7825 */ /* 0x000fc800078e020c */
[----:B----4-:R-:W-:-:S05]  /*0490*/  IMAD R11, R20, R11, R23 ;  /* 0x0000000b140b7224 */ /* 0x010fca00078e0217 */
[----:B------:R1:W-:Y:S04]  /*04a0*/  STG.E desc[UR36][R2.64], R11 ;  /* 0x0000000b02007986 */ /* 0x0003e8000c101924 */
[----:B------:R-:W4:Y:S04]  /*04b0*/  LDG.E R20, desc[UR36][R4.64] ;  /* 0x0000002404147981 */ /* 0x000f28000c1e1900 */
[----:B--2---:R-:W4:Y:S01]  /*04c0*/  LDG.E R21, desc[UR36][R14.64] ;  /* 0x000000240e157981 */ /* 0x004f22000c1e1900 */
[----:B------:R-:W-:-:S04]  /*04d0*/  IMAD.WIDE R18, R7, 0x4, R14 ;  /* 0x0000000407127825 */ /* 0x000fc800078e020e */
[----:B----4-:R-:W-:-:S05]  /*04e0*/  IMAD R21, R20, R21, R11 ;  /* 0x0000001514157224 */ /* 0x010fca00078e020b */
[----:B------:R2:W-:Y:S04]  /*04f0*/  STG.E desc[UR36][R2.64], R21 ;  /* 0x0000001502007986 */ /* 0x0005e8000c101924 */
[----:B------:R-:W3:Y:S04]  /*0500*/  LDG.E R20, desc[UR36][R4.64+0x4] ;  /* 0x0000042404147981 */ /* 0x000ee8000c1e1900 */
[----:B------:R-:W3:Y:S01]  /*0510*/  LDG.E R22, desc[UR36][R18.64] ;  /* 0x0000002412167981 */ /* 0x000ee2000c1e1900 */
[----:B------:R-:W-:-:S04]  /*0520*/  IMAD.WIDE R12, R7, 0x4, R18 ;  /* 0x00000004070c7825 */ /* 0x000fc800078e0212 */
[----:B---3--:R-:W-:-:S05]  /*0530*/  IMAD R23, R20, R22, R21 ;  /* 0x0000001614177224 */ /* 0x008fca00078e0215 */
[----:B------:R2:W-:Y:S04]  /*0540*/  STG.E desc[UR36][R2.64], R23 ;  /* 0x0000001702007986 */ /* 0x0005e8000c101924 */
[----:B------:R-:W3:Y:S04]  /*0550*/  LDG.E R20, desc[UR36][R4.64+0x8] ;  /* 0x0000082404147981 */ /* 0x000ee8000c1e1900 */
[----:B-1----:R-:W3:Y:S01]  /*0560*/  LDG.E R11, desc[UR36][R12.64] ;  /* 0x000000240c0b7981 */ /* 0x002ee2000c1e1900 */
[----:B------:R-:W-:-:S04]  /*0570*/  IMAD.WIDE R14, R7, 0x4, R12 ;  /* 0x00000004070e7825 */ /* 0x000fc800078e020c */
[----:B---3--:R-:W-:-:S05]  /*0580*/  IMAD R25, R20, R11, R23 ;  /* 0x0000000b14197224 */ /* 0x008fca00078e0217 */
[----:B------:R2:W-:Y:S04]  /*0590*/  STG.E desc[UR36][R2.64], R25 ;  /* 0x0000001902007986 */ /* 0x0005e8000c101924 */
[----:B------:R-:W3:Y:S04]  /*05a0*/  LDG.E R14, desc[UR36][R14.64] ;  /* 0x000000240e0e7981 */ /* 0x000ee8000c1e1900 */
[----:B------:R1:W3:Y:S01]  /*05b0*/  LDG.E R20, desc[UR36][R4.64+0xc] ;  /* 0x00000c2404147981 */ /* 0x0002e2000c1e1900 */
[----:B------:R-:W-:-:S04]  /*05c0*/  IADD3 R8, PT, PT, R8, 0x8, RZ ;  /* 0x0000000808087810 */ /* 0x000fc80007ffe0ff */
[----:B------:R-:W-:Y:S02]  /*05d0*/  ISETP.NE.AND P1, PT, R8, RZ, PT ;  /* 0x000000ff0800720c */ /* 0x000fe40003f25270 */
[----:B-1----:R-:W-:Y:S02]  /*05e0*/  IADD3 R4, P2, PT, R4, 0x20, RZ ;  /* 0x0000002004047810 */ /* 0x002fe40007f5e0ff */
[----:B------:R-:W-:-:S03]  /*05f0*/  LEA R10, R7, R10, 0x3 ;  /* 0x0000000a070a7211 */ /* 0x000fc600078e18ff */
[----:B------:R-:W-:Y:S02]  /*0600*/  IMAD.X R5, RZ, RZ, R5, P2 ;  /* 0x000000ffff057224 */ /* 0x000fe400010e0605 */
[----:B---3--:R-:W-:-:S05]  /*0610*/  IMAD R11, R20, R14, R25 ;  /* 0x0000000e140b7224 */ /* 0x008fca00078e0219 */
[----:B------:R2:W-:Y:S01]  /*0620*/  STG.E desc[UR36][R2.64], R11 ;  /* 0x0000000b02007986 */ /* 0x0005e2000c101924 */
[----:B------:R-:W-:Y:S05]  /*0630*/  @P1 BRA `(.L_x_3) ;  /* 0xfffffffc00441947 */ /* 0x000fea000383ffff */
[----:B------:R-:W-:Y:S05]  /*0640*/  BSYNC.RECONVERGENT B0 ;  /* 0x0000000000007941 */ /* 0x000fea0003800200 */
.L_x_2:
[----:B------:R-:W-:Y:S05]  /*0650*/  @!P0 EXIT ;  /* 0x000000000000894d */ /* 0x000fea0003800000 */
[----:B------:R-:W-:Y:S02]  /*0660*/  ISETP.GE.U32.AND P1, PT, R17, 0x4, PT ;  /* 0x000000041100780c */ /* 0x000fe40003f26070 */
[----:B------:R-:W-:-:S04]  /*0670*/  LOP3.LUT R8, R0, 0x3, RZ, 0xc0, !PT ;  /* 0x0000000300087812 */ /* 0x000fc800078ec0ff */
[----:B------:R-:W-:-:S07]  /*0680*/  ISETP.NE.AND P0, PT, R8, RZ, PT ;  /* 0x000000ff0800720c */ /* 0x000fce0003f05270 */
[----:B------:R-:W-:Y:S06]  /*0690*/  @!P1 BRA `(.L_x_4) ;  /* 0x00000000007c9947 */ /* 0x000fec0003800000 */
[----:B------:R-:W1:Y:S01]  /*06a0*/  LDC.64 R14, c[0x0][0x390] ;  /* 0x0000e400ff0e7b82 */ /* 0x000e620000000a00 */
[----:B------:R-:W-:Y:S01]  /*06b0*/  IADD3 R5, PT, PT, R6, R9, RZ ;  /* 0x0000000906057210 */ /* 0x000fe20007ffe0ff */
[----:B------:R-:W-:-:S06]  /*06c0*/  IMAD R17, R9, R7, R16 ;  /* 0x0000000709117224 */ /* 0x000fcc00078e0210 */
[----:B------:R-:W3:Y:S01]  /*06d0*/  LDC.64 R12, c[0x0][0x398] ;  /* 0x0000e600ff0c7b82 */ /* 0x000ee20000000a00 */
[----:B-1----:R-:W-:-:S07]  /*06e0*/  IMAD.WIDE.U32 R14, R5, 0x4, R14 ;  /* 0x00000004050e7825 */ /* 0x002fce00078e000e */
[----:B------:R-:W1:Y:S01]  /*06f0*/  LDC.64 R4, c[0x0][0x390] ;  /* 0x0000e400ff047b82 */ /* 0x000e620000000a00 */
[----:B------:R-:W4:Y:S01]  /*0700*/  LDG.E R14, desc[UR36][R14.64] ;  /* 0x000000240e0e7981 */ /* 0x000f22000c1e1900 */
[----:B---3--:R-:W-:-:S05]  /*0710*/  IMAD.WIDE R12, R17, 0x4, R12 ;  /* 0x00000004110c7825 */ /* 0x008fca00078e020c */
[----:B------:R-:W4:Y:S01]  /*0720*/  LDG.E R10, desc[UR36][R12.64] ;  /* 0x000000240c0a7981 */ /* 0x000f22000c1e1900 */
[----:B------:R-:W-:-:S04]  /*0730*/  IADD3 R17, P1, PT, R6, R9, RZ ;  /* 0x0000000906117210 */ /* 0x000fc80007f3e0ff */
[----:B------:R-:W-:Y:S02]  /*0740*/  IADD3.X R18, PT, PT, RZ, RZ, RZ, P1, !PT ;  /* 0x000000ffff127210 */ /* 0x000fe40000ffe4ff */
[----:B-1----:R-:W-:-:S04]  /*0750*/  LEA R4, P1, R17, R4, 0x2 ;  /* 0x0000000411047211 */ /* 0x002fc800078210ff */
[----:B------:R-:W-:Y:S01]  /*0760*/  LEA.HI.X R5, R17, R5, R18, 0x2, P1 ;  /* 0x0000000511057211 */ /* 0x000fe200008f1412 */
[----:B----4-:R-:W-:Y:S02]  /*0770*/  IMAD R17, R14, R10, R11 ;  /* 0x0000000a0e117224 */ /* 0x010fe400078e020b */
[----:B--2---:R-:W-:-:S03]  /*0780*/  IMAD.WIDE R10, R7, 0x4, R12 ;  /* 0x00000004070a7825 */ /* 0x004fc600078e020c */
[----:B------:R1:W-:Y:S04]  /*0790*/  STG.E desc[UR36][R2.64], R17 ;  /* 0x0000001102007986 */ /* 0x0003e8000c101924 */
[----:B------:R-:W2:Y:S04]  /*07a0*/  LDG.E R18, desc[UR36][R10.64] ;  /* 0x000000240a127981 */ /* 0x000ea8000c1e1900 */
[----:B------:R-:W2:Y:S01]  /*07b0*/  LDG.E R14, desc[UR36][R4.64+0x4] ;  /* 0x00000424040e7981 */ /* 0x000ea2000c1e1900 */
[----:B------:R-:W-:-:S04]  /*07c0*/  IMAD.WIDE R12, R7, 0x4, R10 ;  /* 0x00000004070c7825 */ /* 0x000fc800078e020a */
[----:B--2---:R-:W-:-:S05]  /*07d0*/  IMAD R19, R14, R18, R17 ;  /* 0x000000120e137224 */ /* 0x004fca00078e0211 */
[----:B------:R1:W-:Y:S04]  /*07e0*/  STG.E desc[UR36][R2.64], R19 ;  /* 0x0000001302007986 */ /* 0x0003e8000c101924 */
[----:B------:R-:W2:Y:S04]  /*07f0*/  LDG.E R14, desc[UR36][R4.64+0x8] ;  /* 0x00000824040e7981 */ /* 0x000ea8000c1e1900 */
[----:B------:R-:W2:Y:S02]  /*0800*/  LDG.E R15, desc[UR36][R12.64] ;  /* 0x000000240c0f7981 */ /* 0x000ea4000c1e1900 */
[----:B--2---:R-:W-:-:S02]  /*0810*/  IMAD R21, R14, R15, R19 ;  /* 0x0000000f0e157224 */ /* 0x004fc400078e0213 */
[----:B------:R-:W-:-:S03]  /*0820*/  IMAD.WIDE R14, R7, 0x4, R12 ;  /* 0x00000004070e7825 */ /* 0x000fc600078e020c */
[----:B------:R1:W-:Y:S04]  /*0830*/  STG.E desc[UR36][R2.64], R21 ;  /* 0x0000001502007986 */ /* 0x0003e8000c101924 */
[----:B------:R-:W2:Y:S04]  /*0840*/  LDG.E R18, desc[UR36][R4.64+0xc] ;  /* 0x00000c2404127981 */ /* 0x000ea8000c1e1900 */
[----:B------:R-:W2:Y:S01]  /*0850*/  LDG.E R14, desc[UR36][R14.64] ;  /* 0x000000240e0e7981 */ /* 0x000ea2000c1e1900 */
[----:B------:R-:W-:Y:S02]  /*0860*/  VIADD R9, R9, 0x4 ;  /* 0x0000000409097836 */ /* 0x000fe40000000000 */
[----:B--2---:R-:W-:-:S05]  /*0870*/  IMAD R11, R18, R14, R21 ;  /* 0x0000000e120b7224 */ /* 0x004fca00078e0215 */
[----:B------:R1:W-:Y:S02]  /*0880*/  STG.E desc[UR36][R2.64], R11 ;  /* 0x0000000b02007986 */ /* 0x0003e4000c101924 */
.L_x_4:
[----:B------:R-:W-:Y:S05]  /*0890*/  @!P0 EXIT ;  /* 0x000000000000894d */ /* 0x000fea0003800000 */
[----:B------:R-:W-:Y:S02]  /*08a0*/  ISETP.NE.AND P1, PT, R8, 0x1, PT ;  /* 0x000000010800780c */ /* 0x000fe40003f25270 */
[----:B------:R-:W-:-:S04]  /*08b0*/  LOP3.LUT R0, R0, 0x1, RZ, 0xc0, !PT ;  /* 0x0000000100007812 */ /* 0x000fc800078ec0ff */
[----:B------:R-:W-:-:S07]  /*08c0*/  ISETP.NE.U32.AND P0, PT, R0, 0x1, PT ;  /* 0x000000010000780c */ /* 0x000fce0003f05070 */
[----:B------:R-:W-:Y:S06]  /*08d0*/  @!P1 BRA `(.L_x_5) ;  /* 0x0000000000549947 */ /* 0x000fec0003800000 */
[----:B------:R-:W3:Y:S01]  /*08e0*/  LDC.64 R4, c[0x0][0x390] ;  /* 0x0000e400ff047b82 */ /* 0x000ee20000000a00 */
[----:B------:R-:W-:Y:S01]  /*08f0*/  IADD3 R15, PT, PT, R6, R9, RZ ;  /* 0x00000009060f7210 */ /* 0x000fe20007ffe0ff */
[----:B-1----:R-:W-:-:S06]  /*0900*/  IMAD R17, R9, R7, R16 ;  /* 0x0000000709117224 */ /* 0x002fcc00078e0210 */
[----:B------:R-:W1:Y:S08]  /*0910*/  LDC.64 R12, c[0x0][0x398] ;  /* 0x0000e600ff0c7b82 */ /* 0x000e700000000a00 */
[----:B------:R-:W4:Y:S01]  /*0920*/  LDC.64 R18, c[0x0][0x390] ;  /* 0x0000e400ff127b82 */ /* 0x000f220000000a00 */
[----:B---3--:R-:W-:-:S06]  /*0930*/  IMAD.WIDE.U32 R14, R15, 0x4, R4 ;  /* 0x000000040f0e7825 */ /* 0x008fcc00078e0004 */
[----:B------:R-:W3:Y:S01]  /*0940*/  LDG.E R14, desc[UR36][R14.64] ;  /* 0x000000240e0e7981 */ /* 0x000ee2000c1e1900 */
[----:B-1----:R-:W-:-:S05]  /*0950*/  IMAD.WIDE R12, R17, 0x4, R12 ;  /* 0x00000004110c7825 */ /* 0x002fca00078e020c */
[----:B------:R-:W3:Y:S01]  /*0960*/  LDG.E R0, desc[UR36][R12.64] ;  /* 0x000000240c007981 */ /* 0x000ee2000c1e1900 */
[----:B------:R-:W-:-:S04]  /*0970*/  IADD3 R5, P1, PT, R6, R9, RZ ;  /* 0x0000000906057210 */ /* 0x000fc80007f3e0ff */
[----:B------:R-:W-:Y:S02]  /*0980*/  IADD3.X R8, PT, PT, RZ, RZ, RZ, P1, !PT ;  /* 0x000000ffff087210 */ /* 0x000fe40000ffe4ff */
[----:B----4-:R-:W-:-:S04]  /*0990*/  LEA R4, P1, R5, R18, 0x2 ;  /* 0x0000001205047211 */ /* 0x010fc800078210ff */
[----:B------:R-:W-:Y:S01]  /*09a0*/  LEA.HI.X R5, R5, R19, R8, 0x2, P1 ;  /* 0x0000001305057211 */ /* 0x000fe200008f1408 */
[----:B------:R-:W-:-:S04]  /*09b0*/  IMAD.WIDE R18, R7, 0x4, R12 ;  /* 0x0000000407127825 */ /* 0x000fc800078e020c */
[----:B---3--:R-:W-:-:S05]  /*09c0*/  IMAD R17, R14, R0, R11 ;  /* 0x000000000e117224 */ /* 0x008fca00078e020b */
[----:B------:R3:W-:Y:S04]  /*09d0*/  STG.E desc[UR36][R2.64], R17 ;  /* 0x0000001102007986 */ /* 0x0007e8000c101924 */
[----:B------:R-:W2:Y:S04]  /*09e0*/  LDG.E R4, desc[UR36][R4.64+0x4] ;  /* 0x0000042404047981 */ /* 0x000ea8000c1e1900 */
[----:B------:R-:W2:Y:S01]  /*09f0*/  LDG.E R18, desc[UR36][R18.64] ;  /* 0x0000002412127981 */ /* 0x000ea2000c1e1900 */
[----:B------:R-:W-:Y:S01]  /*0a00*/  IADD3 R9, PT, PT, R9, 0x2, RZ ;  /* 0x0000000209097810 */ /* 0x000fe20007ffe0ff */
[----:B--2---:R-:W-:-:S05]  /*0a10*/  IMAD R11, R4, R18, R17 ;  /* 0x00000012040b7224 */ /* 0x004fca00078e0211 */
[----:B------:R3:W-:Y:S02]  /*0a20*/  STG.E desc[UR36][R2.64], R11 ;  /* 0x0000000b02007986 */ /* 0x0007e4000c101924 */
.L_x_5:
[----:B------:R-:W-:Y:S05]  /*0a30*/  @P0 EXIT ;  /* 0x000000000000094d */ /* 0x000fea0003800000 */
[----:B------:R-:W4:Y:S01]  /*0a40*/  LDC.64 R4, c[0x0][0x390] ;  /* 0x0000e400ff047b82 */ /* 0x000f220000000a00 */
[----:B------:R-:W-:Y:S01]  /*0a50*/  IADD3 R15, PT, PT, R6, R9, RZ ;  /* 0x00000009060f7210 */ /* 0x000fe20007ffe0ff */
[----:B------:R-:W-:-:S06]  /*0a60*/  IMAD R7, R9, R7, R16 ;  /* 0x0000000709077224 */ /* 0x000fcc00078e0210 */
[----:B------:R-:W5:Y:S01]  /*0a70*/  LDC.64 R12, c[0x0][0x398] ;  /* 0x0000e600ff0c7b82 */ /* 0x000f620000000a00 */
[----:B----4-:R-:W-:-:S06]  /*0a80*/  IMAD.WIDE.U32 R4, R15, 0x4, R4 ;  /* 0x000000040f047825 */ /* 0x010fcc00078e0004 */
[----:B------:R-:W1:Y:S01]  /*0a90*/  LDG.E R4, desc[UR36][R4.64] ;  /* 0x0000002404047981 */ /* 0x000e62000c1e1900 */
[----:B-----5:R-:W-:-:S06]  /*0aa0*/  IMAD.WIDE R6, R7, 0x4, R12 ;  /* 0x0000000407067825 */ /* 0x020fcc00078e020c */
[----:B------:R-:W1:Y:S02]  /*0ab0*/  LDG.E R6, desc[UR36][R6.64] ;  /* 0x0000002406067981 */ /* 0x000e64000c1e1900 */
[----:B-123--:R-:W-:-:S05]  /*0ac0*/  IMAD R11, R4, R6, R11 ;  /* 0x00000006040b7224 */ /* 0x00efca00078e020b */
[----:B------:R-:W-:Y:S01]  /*0ad0*/  STG.E desc[UR36][R2.64], R11 ;  /* 0x0000000b02007986 */ /* 0x000fe2000c101924 */
[----:B------:R-:W-:Y:S05]  /*0ae0*/  EXIT ;  /* 0x000000000000794d */ /* 0x000fea0003800000 */
.L_x_6:
[----:B------:R-:W-:-:S00]  /*0af0*/  BRA `(.L_x_6) ;  /* 0xfffffffc00fc7947 */ /* 0x000fc0000383ffff */
[----:B------:R-:W-:-:S00]  /*0b00*/  NOP ;  /* 0x0000000000007918 */ /* 0x000fc00000000000 */
[----:B------:R-:W-:-:S00]  /*0b10*/  NOP ;  /* 0x0000000000007918 */ /* 0x000fc00000000000 */
[----:B------:R-:W-:-:S00]  /*0b20*/  NOP ;  /* 0x0000000000007918 */ /* 0x000fc00000000000 */
[----:B------:R-:W-:-:S00]  /*0b30*/  NOP ;  /* 0x0000000000007918 */ /* 0x000fc00000000000 */
[----:B------:R-:W-:-:S00]  /*0b40*/  NOP ;  /* 0x0000000000007918 */ /* 0x000fc00000000000 */
[----:B------:R-:W-:-:S00]  /*0b50*/  NOP ;  /* 0x0000000000007918 */ /* 0x000fc00000000000 */
[----:B------:R-:W-:-:S00]  /*0b60*/  NOP ;  /* 0x0000000000007918 */ /* 0x000fc00000000000 */
[----:B------:R-:W-:-:S00]  /*0b70*/  NOP ;  /* 0x0000000000007918 */ /* 0x000fc00000000000 */
.L_x_7:


//--------------------- .nv.global.init           --------------------------
	.section	.nv.global.init,"aw",@progbits
.nv.global.init:
	.type		$str$1,@object
	.size		$str$1,($str - $str$1)
$str$1:
        /*0000*/ 	.byte	0x2f, 0x74, 0x6d, 0x70, 0x2f, 0x73, 0x61, 0x73, 0x73, 0x5f, 0x63, 0x75, 0x5f, 0x32, 0x79, 0x75
        /*0010*/ 	.byte	0x73, 0x71, 0x38, 0x7a, 0x67, 0x2f, 0x6b, 0x2e, 0x63, 0x75, 0x00
	.type		$str,@object
	.size		$str,(__unnamed_1 - $str)
$str:
        /*001b*/ 	.byte	0x69, 0x3c, 0x52, 0x20, 0x26, 0x26, 0x20, 0x6a, 0x3c, 0x43, 0x20, 0x26, 0x26, 0x20, 0x62, 0x6c
        /*002b*/ 	.byte	0x6f, 0x63, 0x6b, 0x5f, 0x73, 0x69, 0x7a, 0x65, 0x20, 0x3d, 0x3d, 0x20, 0x43, 0x00
	.type		__unnamed_1,@object
	.size		__unnamed_1,(.L_0 - __unnamed_1)
__unnamed_1:
        /*0039*/ 	.byte	0x76, 0x6f, 0x69, 0x64, 0x20, 0x6d, 0x61, 0x74, 0x4d, 0x75, 0x6c, 0x28, 0x69, 0x6e, 0x74, 0x2c
        /*0049*/ 	.byte	0x20, 0x69, 0x6e, 0x74, 0x2c, 0x20, 0x69, 0x6e, 0x74, 0x2c, 0x20, 0x69, 0x6e, 0x74, 0x20, 0x2a
        /*0059*/ 	.byte	0x2c, 0x20, 0x69, 0x6e, 0x74, 0x20, 0x2a, 0x2c, 0x20, 0x69, 0x6e, 0x74, 0x20, 0x2a, 0x29, 0x00
.L_0:


//--------------------- .nv.shared.reserved.0     --------------------------
	.section	.nv.shared.reserved.0,"aw",@nobits
	.weak		__nv_reservedSMEM_offset_0_alias
	.size		__nv_reservedSMEM_offset_0_alias, 0, 64
	.other		__nv_reservedSMEM_offset_0_alias,@"STO_CUDA_RESERVED_SHARED STV_DEFAULT"
__nv_reservedSMEM_offset_0_alias:
	.zero		0
	.zero		64


//--------------------- .nv.constant0._Z6matMuliiiPiS_S_ --------------------------
	.section	.nv.constant0._Z6matMuliiiPiS_S_,"a",@progbits
	.sectionflags	@""
	.align	4
.nv.constant0._Z6matMuliiiPiS_S_:
	.zero		936


//--------------------- SYMBOLS --------------------------

	.type		.nv.reservedSmem.offset0,@object
	.size		.nv.reservedSmem.offset0,0x4
	.type		__assertfail,@function
